	.headerflags	@"EF_CUDA_TEXMODE_UNIFIED EF_CUDA_64BIT_ADDRESS EF_CUDA_ACCELERATORS EF_CUDA_SM90 EF_CUDA_VIRTUAL_SM(EF_CUDA_SM90)"
	.elftype	@"ET_EXEC"


//--------------------- .nv.info                  --------------------------
	.section	.nv.info,"",@"SHT_CUDA_INFO"
	.align	4


	//----- nvinfo : EIATTR_REGCOUNT
	.align		4
        /*0000*/ 	.byte	0x04, 0x2f
        /*0002*/ 	.short	(.L_1 - .L_0)
	.align		4
.L_0:
        /*0004*/ 	.word	index@(triton_poi_fused_cat_14)
        /*0008*/ 	.word	0x00000020


	//----- nvinfo : EIATTR_MIN_STACK_SIZE
	.align		4
.L_1:
        /*000c*/ 	.byte	0x04, 0x12
        /*000e*/ 	.short	(.L_3 - .L_2)
	.align		4
.L_2:
        /*0010*/ 	.word	index@(triton_poi_fused_cat_14)
        /*0014*/ 	.word	0x00000000


	//----- nvinfo : EIATTR_FRAME_SIZE
	.align		4
.L_3:
        /*0018*/ 	.byte	0x04, 0x11
        /*001a*/ 	.short	(.L_5 - .L_4)
	.align		4
.L_4:
        /*001c*/ 	.word	index@(triton_poi_fused_cat_14)
        /*0020*/ 	.word	0x00000000


	//----- nvinfo : EIATTR_MIN_STACK_SIZE
	.align		4
.L_5:
        /*0024*/ 	.byte	0x04, 0x12
        /*0026*/ 	.short	(.L_7 - .L_6)
	.align		4
.L_6:
        /*0028*/ 	.word	index@(triton_poi_fused_cat_14)
        /*002c*/ 	.word	0x00000000
.L_7:


//--------------------- .nv.info.triton_poi_fused_cat_14 --------------------------
	.section	.nv.info.triton_poi_fused_cat_14,"",@"SHT_CUDA_INFO"
	.sectionflags	@""
	.align	4


	//----- nvinfo : EIATTR_CUDA_API_VERSION
	.align		4
        /*0000*/ 	.byte	0x04, 0x37
        /*0002*/ 	.short	(.L_9 - .L_8)
.L_8:
        /*0004*/ 	.word	0x0000007c


	//----- nvinfo : EIATTR_KPARAM_INFO
	.align		4
.L_9:
        /*0008*/ 	.byte	0x04, 0x17
        /*000a*/ 	.short	(.L_11 - .L_10)
.L_10:
        /*000c*/ 	.word	0x00000000
        /*0010*/ 	.short	0x0009
        /*0012*/ 	.short	0x0048
        /*0014*/ 	.byte	0x00, 0xf0, 0x11, 0x00


	//----- nvinfo : EIATTR_KPARAM_INFO
	.align		4
.L_11:
        /*0018*/ 	.byte	0x04, 0x17
        /*001a*/ 	.short	(.L_13 - .L_12)
.L_12:
        /*001c*/ 	.word	0x00000000
        /*0020*/ 	.short	0x0008
        /*0022*/ 	.short	0x0040
        /*0024*/ 	.byte	0x00, 0xf4, 0x21, 0x00


	//----- nvinfo : EIATTR_KPARAM_INFO
	.align		4
.L_13:
        /*0028*/ 	.byte	0x04, 0x17
        /*002a*/ 	.short	(.L_15 - .L_14)
.L_14:
        /*002c*/ 	.word	0x00000000
        /*0030*/ 	.short	0x0007
        /*0032*/ 	.short	0x0038
        /*0034*/ 	.byte	0x00, 0xf4, 0x21, 0x00


	//----- nvinfo : EIATTR_KPARAM_INFO
	.align		4
.L_15:
        /*0038*/ 	.byte	0x04, 0x17
        /*003a*/ 	.short	(.L_17 - .L_16)
.L_16:
        /*003c*/ 	.word	0x00000000
        /*0040*/ 	.short	0x0006
        /*0042*/ 	.short	0x0030
        /*0044*/ 	.byte	0x00, 0xf4, 0x21, 0x00


	//----- nvinfo : EIATTR_KPARAM_INFO
	.align		4
.L_17:
        /*0048*/ 	.byte	0x04, 0x17
        /*004a*/ 	.short	(.L_19 - .L_18)
.L_18:
        /*004c*/ 	.word	0x00000000
        /*0050*/ 	.short	0x0005
        /*0052*/ 	.short	0x0028
        /*0054*/ 	.byte	0x00, 0xf4, 0x21, 0x00


	//----- nvinfo : EIATTR_KPARAM_INFO
	.align		4
.L_19:
        /*0058*/ 	.byte	0x04, 0x17
        /*005a*/ 	.short	(.L_21 - .L_20)
.L_20:
        /*005c*/ 	.word	0x00000000
        /*0060*/ 	.short	0x0004
        /*0062*/ 	.short	0x0020
        /*0064*/ 	.byte	0x00, 0xf4, 0x21, 0x00


	//----- nvinfo : EIATTR_KPARAM_INFO
	.align		4
.L_21:
        /*0068*/ 	.byte	0x04, 0x17
        /*006a*/ 	.short	(.L_23 - .L_22)
.L_22:
        /*006c*/ 	.word	0x00000000
        /*0070*/ 	.short	0x0003
        /*0072*/ 	.short	0x0018
        /*0074*/ 	.byte	0x00, 0xf4, 0x21, 0x00


	//----- nvinfo : EIATTR_KPARAM_INFO
	.align		4
.L_23:
        /*0078*/ 	.byte	0x04, 0x17
        /*007a*/ 	.short	(.L_25 - .L_24)
.L_24:
        /*007c*/ 	.word	0x00000000
        /*0080*/ 	.short	0x0002
        /*0082*/ 	.short	0x0010
        /*0084*/ 	.byte	0x00, 0xf4, 0x21, 0x00


	//----- nvinfo : EIATTR_KPARAM_INFO
	.align		4
.L_25:
        /*0088*/ 	.byte	0x04, 0x17
        /*008a*/ 	.short	(.L_27 - .L_26)
.L_26:
        /*008c*/ 	.word	0x00000000
        /*0090*/ 	.short	0x0001
        /*0092*/ 	.short	0x0008
        /*0094*/ 	.byte	0x00, 0xf4, 0x21, 0x00


	//----- nvinfo : EIATTR_KPARAM_INFO
	.align		4
.L_27:
        /*0098*/ 	.byte	0x04, 0x17
        /*009a*/ 	.short	(.L_29 - .L_28)
.L_28:
        /*009c*/ 	.word	0x00000000
        /*00a0*/ 	.short	0x0000
        /*00a2*/ 	.short	0x0000
        /*00a4*/ 	.byte	0x00, 0xf4, 0x21, 0x00


	//----- nvinfo : EIATTR_SPARSE_MMA_MASK
	.align		4
.L_29:
        /*00a8*/ 	.byte	0x03, 0x50
        /*00aa*/ 	.short	0x0000


	//----- nvinfo : EIATTR_MAXREG_COUNT
	.align		4
        /*00ac*/ 	.byte	0x03, 0x1b
        /*00ae*/ 	.short	0x00ff


	//----- nvinfo : EIATTR_EXIT_INSTR_OFFSETS
	.align		4
        /*00b0*/ 	.byte	0x04, 0x1c
        /*00b2*/ 	.short	(.L_31 - .L_30)


	//   ....[0]....
.L_30:
        /*00b4*/ 	.word	0x000005e0


	//   ....[1]....
        /*00b8*/ 	.word	0x00000600


	//----- nvinfo : EIATTR_REQNTID
	.align		4
.L_31:
        /*00bc*/ 	.byte	0x04, 0x10
        /*00be*/ 	.short	(.L_33 - .L_32)
.L_32:
        /*00c0*/ 	.word	0x00000080
        /*00c4*/ 	.word	0x00000001
        /*00c8*/ 	.word	0x00000001


	//----- nvinfo : EIATTR_CBANK_PARAM_SIZE
	.align		4
.L_33:
        /*00cc*/ 	.byte	0x03, 0x19
        /*00ce*/ 	.short	0x004c


	//----- nvinfo : EIATTR_PARAM_CBANK
	.align		4
        /*00d0*/ 	.byte	0x04, 0x0a
        /*00d2*/ 	.short	(.L_35 - .L_34)
	.align		4
.L_34:
        /*00d4*/ 	.word	index@(.nv.constant0.triton_poi_fused_cat_14)
        /*00d8*/ 	.short	0x0210
        /*00da*/ 	.short	0x004c


	//----- nvinfo : EIATTR_SW_WAR
	.align		4
.L_35:
        /*00dc*/ 	.byte	0x04, 0x36
        /*00de*/ 	.short	(.L_37 - .L_36)
.L_36:
        /*00e0*/ 	.word	0x00000008
.L_37:


//--------------------- .nv.callgraph             --------------------------
	.section	.nv.callgraph,"",@"SHT_CUDA_CALLGRAPH"
	.align	4
	.sectionentsize	8
	.align		4
        /*0000*/ 	.word	0x00000000
	.align		4
        /*0004*/ 	.word	0xffffffff
	.align		4
        /*0008*/ 	.word	0x00000000
	.align		4
        /*000c*/ 	.word	0xfffffffe
	.align		4
        /*0010*/ 	.word	0x00000000
	.align		4
        /*0014*/ 	.word	0xfffffffd
	.align		4
        /*0018*/ 	.word	0x00000000
	.align		4
        /*001c*/ 	.word	0xfffffffc


//--------------------- .text.triton_poi_fused_cat_14 --------------------------
	.section	.text.triton_poi_fused_cat_14,"ax",@progbits
	.align	128
        .global         triton_poi_fused_cat_14
        .type           triton_poi_fused_cat_14,@function
        .size           triton_poi_fused_cat_14,(.L_x_1 - triton_poi_fused_cat_14)
        .other          triton_poi_fused_cat_14,@"STO_CUDA_ENTRY STV_DEFAULT"
triton_poi_fused_cat_14:
.text.triton_poi_fused_cat_14:
[----:B------:R-:W0:Y:S01]  /*0000*/  LDC R1, c[0x0][0x28] ;  /* 0x00000a00ff017b82 */ /* 0x000e220000000800 */
[----:B------:R-:W1:Y:S07]  /*0010*/  S2R R0, SR_TID.X ;  /* 0x0000000000007919 */ /* 0x000e6e0000002100 */
[----:B------:R-:W2:Y:S01]  /*0020*/  LDC.64 R4, c[0x0][0x228] ;  /* 0x00008a00ff047b82 */ /* 0x000ea20000000a00 */
[----:B------:R-:W-:Y:S01]  /*0030*/  ULDC.64 UR4, c[0x0][0x220] ;  /* 0x0000880000047ab9 */ /* 0x000fe20000000a00 */
[----:B------:R-:W-:Y:S01]  /*0040*/  CS2R R12, SRZ ;  /* 0x00000000000c7805 */ /* 0x000fe2000001ff00 */
[----:B------:R-:W3:Y:S01]  /*0050*/  S2R R3, SR_CTAID.X ;  /* 0x0000000000037919 */ /* 0x000ee20000002500 */
[----:B------:R-:W-:Y:S01]  /*0060*/  CS2R R16, SRZ ;  /* 0x0000000000107805 */ /* 0x000fe2000001ff00 */
[----:B------:R-:W-:Y:S01]  /*0070*/  ULDC.64 UR6, c[0x0][0x230] ;  /* 0x00008c0000067ab9 */ /* 0x000fe20000000a00 */
[----:B------:R-:W-:-:S02]  /*0080*/  ULDC.64 UR8, c[0x0][0x240] ;  /* 0x0000900000087ab9 */ /* 0x000fc40000000a00 */
[----:B------:R-:W4:Y:S08]  /*0090*/  LDC.64 R22, c[0x0][0x238] ;  /* 0x00008e00ff167b82 */ /* 0x000f300000000a00 */
[----:B------:R-:W5:Y:S01]  /*00a0*/  LDC.64 R10, c[0x0][0x218] ;  /* 0x00008600ff0a7b82 */ /* 0x000f620000000a00 */
[----:B-1----:R-:W-:-:S05]  /*00b0*/  IMAD.SHL.U32 R0, R0, 0x2, RZ ;  /* 0x0000000200007824 */ /* 0x002fca00078e00ff */
[----:B------:R-:W-:-:S05]  /*00c0*/  LOP3.LUT R0, R0, 0xfe, RZ, 0xc0, !PT ;  /* 0x000000fe00007812 */ /* 0x000fca00078ec0ff */
[----:B---3--:R-:W-:-:S05]  /*00d0*/  IMAD R2, R3, 0x100, R0 ;  /* 0x0000010003027824 */ /* 0x008fca00078e0200 */
[----:B------:R-:W-:-:S04]  /*00e0*/  SHF.R.S32.HI R3, RZ, 0x1f, R2 ;  /* 0x0000001fff037819 */ /* 0x000fc80000011402 */
[----:B------:R-:W-:-:S04]  /*00f0*/  LEA.HI R3, R3, R2, RZ, 0x7 ;  /* 0x0000000203037211 */ /* 0x000fc800078f38ff */
[----:B------:R-:W-:Y:S02]  /*0100*/  LOP3.LUT R27, R3, 0xffffff80, RZ, 0xc0, !PT ;  /* 0xffffff80031b7812 */ /* 0x000fe400078ec0ff */
[----:B------:R-:W-:-:S03]  /*0110*/  SHF.R.S32.HI R24, RZ, 0x7, R3 ;  /* 0x00000007ff187819 */ /* 0x000fc60000011403 */
[----:B------:R-:W-:Y:S02]  /*0120*/  IMAD.IADD R27, R2, 0x1, -R27 ;  /* 0x00000001021b7824 */ /* 0x000fe400078e0a1b */
[----:B------:R-:W-:Y:S02]  /*0130*/  IMAD.SHL.U32 R24, R24, 0x20, RZ ;  /* 0x0000002018187824 */ /* 0x000fe400078e00ff */
[C---:B--2---:R-:W-:Y:S01]  /*0140*/  IMAD.WIDE R4, R27.reuse, 0x4, R4 ;  /* 0x000000041b047825 */ /* 0x044fe200078e0204 */
[----:B------:R-:W-:Y:S02]  /*0150*/  LOP3.LUT R6, R27, 0xffffffe0, RZ, 0xc0, !PT ;  /* 0xffffffe01b067812 */ /* 0x000fe400078ec0ff */
[----:B------:R-:W-:Y:S02]  /*0160*/  IADD3 R3, P0, R27, R24, RZ ;  /* 0x000000181b037210 */ /* 0x000fe40007f1e0ff */
[----:B------:R-:W-:Y:S02]  /*0170*/  ISETP.NE.AND P1, PT, R6, 0x20, PT ;  /* 0x000000200600780c */ /* 0x000fe40003f25270 */
[----:B------:R-:W-:Y:S01]  /*0180*/  SHF.R.S32.HI R0, RZ, 0x1f, R24 ;  /* 0x0000001fff007819 */ /* 0x000fe20000011418 */
[----:B------:R-:W-:Y:S01]  /*0190*/  IMAD.SHL.U32 R8, R3, 0x4, RZ ;  /* 0x0000000403087824 */ /* 0x000fe200078e00ff */
[----:B------:R-:W-:-:S02]  /*01a0*/  ISETP.LT.AND P3, PT, R2, 0x800, !P1 ;  /* 0x000008000200780c */ /* 0x000fc40004f61270 */
[----:B------:R-:W-:Y:S02]  /*01b0*/  LEA.HI.X.SX32 R0, R27, R0, 0x1, P0 ;  /* 0x000000001b007211 */ /* 0x000fe400000f0eff */
[----:B------:R-:W-:Y:S02]  /*01c0*/  IADD3 R14, P0, R8, UR4, RZ ;  /* 0x00000004080e7c10 */ /* 0x000fe4000ff1e0ff */
[----:B------:R-:W-:-:S04]  /*01d0*/  SHF.L.U64.HI R0, R3, 0x2, R0 ;  /* 0x0000000203007819 */ /* 0x000fc80000010200 */
[----:B------:R-:W-:Y:S01]  /*01e0*/  IADD3.X R15, R0, UR5, RZ, P0, !PT ;  /* 0x00000005000f7c10 */ /* 0x000fe200087fe4ff */
[----:B------:R-:W-:Y:S02]  /*01f0*/  ULDC.64 UR4, c[0x0][0x208] ;  /* 0x0000820000047ab9 */ /* 0x000fe40000000a00 */
[----:B------:R-:W2:Y:S04]  /*0200*/  @P3 LDG.E.EL.64 R12, desc[UR4][R4.64+-0x80] ;  /* 0xffff8004040c3981 */ /* 0x000ea8000c2e1b00 */
[----:B------:R1:W3:Y:S01]  /*0210*/  @P3 LDG.E.EL.64 R16, desc[UR4][R14.64+-0x80] ;  /* 0xffff80040e103981 */ /* 0x0002e2000c2e1b00 */
[----:B------:R-:W-:Y:S02]  /*0220*/  ISETP.NE.AND P0, PT, R6, 0x40, PT ;  /* 0x000000400600780c */ /* 0x000fe40003f05270 */
[----:B------:R-:W-:Y:S01]  /*0230*/  IADD3 R28, P4, R8, UR6, RZ ;  /* 0x00000006081c7c10 */ /* 0x000fe2000ff9e0ff */
[----:B------:R-:W5:Y:S01]  /*0240*/  LDC.64 R6, c[0x0][0x248] ;  /* 0x00009200ff067b82 */ /* 0x000f620000000a00 */
[----:B------:R-:W-:-:S02]  /*0250*/  IADD3 R8, P5, R8, UR8, RZ ;  /* 0x0000000808087c10 */ /* 0x000fc4000ffbe0ff */
[----:B------:R-:W-:Y:S02]  /*0260*/  IADD3.X R29, R0, UR7, RZ, P4, !PT ;  /* 0x00000007001d7c10 */ /* 0x000fe4000a7fe4ff */
[----:B------:R-:W-:Y:S02]  /*0270*/  IADD3.X R9, R0, UR9, RZ, P5, !PT ;  /* 0x0000000900097c10 */ /* 0x000fe4000affe4ff */
[----:B-1----:R-:W-:Y:S02]  /*0280*/  CS2R R14, SRZ ;  /* 0x00000000000e7805 */ /* 0x002fe4000001ff00 */
[C---:B------:R-:W-:Y:S02]  /*0290*/  ISETP.GT.AND P4, PT, R27.reuse, 0x5f, PT ;  /* 0x0000005f1b00780c */ /* 0x040fe40003f84270 */
[C---:B------:R-:W-:Y:S02]  /*02a0*/  ISETP.LT.AND P2, PT, R2.reuse, 0x800, !P0 ;  /* 0x000008000200780c */ /* 0x040fe40004741270 */
[----:B------:R-:W-:Y:S01]  /*02b0*/  ISETP.LT.AND P6, PT, R2, 0x800, P4 ;  /* 0x000008000200780c */ /* 0x000fe200027c1270 */
[----:B----4-:R-:W-:Y:S01]  /*02c0*/  IMAD.WIDE R22, R27, 0x4, R22 ;  /* 0x000000041b167825 */ /* 0x010fe200078e0216 */
[----:B------:R-:W-:-:S02]  /*02d0*/  CS2R R18, SRZ ;  /* 0x0000000000127805 */ /* 0x000fc4000001ff00 */
[----:B------:R-:W-:Y:S01]  /*02e0*/  CS2R R20, SRZ ;  /* 0x0000000000147805 */ /* 0x000fe2000001ff00 */
[----:B------:R-:W-:-:S06]  /*02f0*/  IMAD.IADD R25, R27, 0x1, R24 ;  /* 0x000000011b197824 */ /* 0x000fcc00078e0218 */
[----:B------:R1:W4:Y:S01]  /*0300*/  @P2 LDG.E.EL.64 R14, desc[UR4][R28.64+-0x100] ;  /* 0xffff00041c0e2981 */ /* 0x000322000c2e1b00 */
[----:B0----5:R-:W-:-:S03]  /*0310*/  IMAD.WIDE R6, R27, 0x4, R6 ;  /* 0x000000041b067825 */ /* 0x021fc600078e0206 */
[----:B------:R-:W5:Y:S04]  /*0320*/  @P6 LDG.E.EL.64 R18, desc[UR4][R8.64+-0x180] ;  /* 0xfffe800408126981 */ /* 0x000f68000c2e1b00 */
[----:B------:R-:W4:Y:S01]  /*0330*/  @P6 LDG.E.EL.64 R20, desc[UR4][R6.64+-0x180] ;  /* 0xfffe800406146981 */ /* 0x000f22000c2e1b00 */
[----:B------:R-:W-:Y:S01]  /*0340*/  IMAD.WIDE R10, R27, 0x4, R10 ;  /* 0x000000041b0a7825 */ /* 0x000fe200078e020a */
[----:B--2---:R-:W-:Y:S02]  /*0350*/  SEL R5, R12, RZ, P3 ;  /* 0x000000ff0c057207 */ /* 0x004fe40001800000 */
[----:B------:R-:W-:Y:S02]  /*0360*/  SEL R0, R13, RZ, P3 ;  /* 0x000000ff0d007207 */ /* 0x000fe40001800000 */
[----:B------:R-:W1:Y:S01]  /*0370*/  LDC.64 R12, c[0x0][0x210] ;  /* 0x00008400ff0c7b82 */ /* 0x000e620000000a00 */
[----:B---3--:R-:W-:-:S02]  /*0380*/  SEL R4, R16, RZ, P3 ;  /* 0x000000ff10047207 */ /* 0x008fc40001800000 */
[----:B------:R-:W-:Y:S02]  /*0390*/  SEL R3, R17, RZ, P3 ;  /* 0x000000ff11037207 */ /* 0x000fe40001800000 */
[----:B------:R-:W-:Y:S02]  /*03a0*/  CS2R R16, SRZ ;  /* 0x0000000000107805 */ /* 0x000fe4000001ff00 */
[----:B------:R-:W-:Y:S02]  /*03b0*/  ISETP.GE.AND P3, PT, R27, 0x20, PT ;  /* 0x000000201b00780c */ /* 0x000fe40003f66270 */
[----:B------:R-:W0:Y:S02]  /*03c0*/  LDC.64 R26, c[0x0][0x250] ;  /* 0x00009400ff1a7b82 */ /* 0x000e240000000a00 */
[----:B------:R-:W-:Y:S01]  /*03d0*/  ISETP.LT.AND P5, PT, R2, 0x800, !P3 ;  /* 0x000008000200780c */ /* 0x000fe20005fa1270 */
[----:B------:R4:W2:Y:S01]  /*03e0*/  @P2 LDG.E.EL.64 R16, desc[UR4][R22.64+-0x100] ;  /* 0xffff000416102981 */ /* 0x0008a2000c2e1b00 */
[----:B-1----:R-:W-:Y:S01]  /*03f0*/  IMAD.WIDE R28, R25, 0x4, R12 ;  /* 0x00000004191c7825 */ /* 0x002fe200078e020c */
[----:B------:R-:W-:-:S02]  /*0400*/  CS2R R24, SRZ ;  /* 0x0000000000187805 */ /* 0x000fc4000001ff00 */
[----:B------:R-:W-:-:S08]  /*0410*/  CS2R R12, SRZ ;  /* 0x00000000000c7805 */ /* 0x000fd0000001ff00 */
[----:B------:R-:W3:Y:S04]  /*0420*/  @P5 LDG.E.EL.64 R24, desc[UR4][R10.64] ;  /* 0x000000040a185981 */ /* 0x000ee8000c2e1b00 */
[----:B------:R-:W3:Y:S01]  /*0430*/  @P5 LDG.E.EL.64 R12, desc[UR4][R28.64] ;  /* 0x000000041c0c5981 */ /* 0x000ee2000c2e1b00 */
[----:B----4-:R-:W-:Y:S02]  /*0440*/  SEL R23, R14, RZ, P2 ;  /* 0x000000ff0e177207 */ /* 0x010fe40001000000 */
[----:B------:R-:W-:Y:S02]  /*0450*/  SEL R6, R15, RZ, P2 ;  /* 0x000000ff0f067207 */ /* 0x000fe40001000000 */
[----:B------:R-:W-:Y:S02]  /*0460*/  SEL R20, R20, RZ, P6 ;  /* 0x000000ff14147207 */ /* 0x000fe40003000000 */
[----:B-----5:R-:W-:-:S02]  /*0470*/  SEL R7, R18, RZ, P6 ;  /* 0x000000ff12077207 */ /* 0x020fc40003000000 */
[----:B------:R-:W-:Y:S02]  /*0480*/  SEL R8, R19, RZ, P6 ;  /* 0x000000ff13087207 */ /* 0x000fe40003000000 */
[----:B------:R-:W-:Y:S01]  /*0490*/  SEL R21, R21, RZ, P6 ;  /* 0x000000ff15157207 */ /* 0x000fe20003000000 */
[----:B------:R-:W-:Y:S01]  /*04a0*/  FADD R20, R7, R20 ;  /* 0x0000001407147221 */ /* 0x000fe20000000000 */
[----:B------:R-:W-:-:S03]  /*04b0*/  FADD R4, R4, R5 ;  /* 0x0000000504047221 */ /* 0x000fc60000000000 */
[----:B------:R-:W-:Y:S01]  /*04c0*/  FADD R21, R8, R21 ;  /* 0x0000001508157221 */ /* 0x000fe20000000000 */
[----:B------:R-:W-:Y:S01]  /*04d0*/  FADD R0, R3, R0 ;  /* 0x0000000003007221 */ /* 0x000fe20000000000 */
[----:B0-----:R-:W-:Y:S01]  /*04e0*/  IMAD.WIDE R26, R2, 0x4, R26 ;  /* 0x00000004021a7825 */ /* 0x001fe200078e021a */
[----:B--2---:R-:W-:Y:S02]  /*04f0*/  SEL R16, R16, RZ, P2 ;  /* 0x000000ff10107207 */ /* 0x004fe40001000000 */
[----:B------:R-:W-:Y:S02]  /*0500*/  SEL R17, R17, RZ, P2 ;  /* 0x000000ff11117207 */ /* 0x000fe40001000000 */
[----:B------:R-:W-:Y:S01]  /*0510*/  ISETP.GE.AND P2, PT, R2, 0x800, PT ;  /* 0x000008000200780c */ /* 0x000fe20003f46270 */
[----:B------:R-:W-:Y:S02]  /*0520*/  FADD R3, R23, R16 ;  /* 0x0000001017037221 */ /* 0x000fe40000000000 */
[----:B------:R-:W-:Y:S01]  /*0530*/  FADD R17, R6, R17 ;  /* 0x0000001106117221 */ /* 0x000fe20000000000 */
[----:B------:R-:W-:-:S02]  /*0540*/  @P0 FSEL R3, R20, RZ, P4 ;  /* 0x000000ff14030208 */ /* 0x000fc40002000000 */
[----:B------:R-:W-:Y:S02]  /*0550*/  @P0 FSEL R17, R21, RZ, P4 ;  /* 0x000000ff15110208 */ /* 0x000fe40002000000 */
[----:B---3--:R-:W-:Y:S02]  /*0560*/  SEL R24, R24, RZ, P5 ;  /* 0x000000ff18187207 */ /* 0x008fe40002800000 */
[----:B------:R-:W-:Y:S02]  /*0570*/  SEL R25, R25, RZ, P5 ;  /* 0x000000ff19197207 */ /* 0x000fe40002800000 */
[----:B------:R-:W-:Y:S02]  /*0580*/  SEL R5, R12, RZ, P5 ;  /* 0x000000ff0c057207 */ /* 0x000fe40002800000 */
[----:B------:R-:W-:-:S03]  /*0590*/  SEL R6, R13, RZ, P5 ;  /* 0x000000ff0d067207 */ /* 0x000fc60002800000 */
[----:B------:R-:W-:Y:S01]  /*05a0*/  FADD R24, R5, R24 ;  /* 0x0000001805187221 */ /* 0x000fe20000000000 */
[----:B------:R-:W-:Y:S01]  /*05b0*/  @P3 FSEL R24, R4, R3, !P1 ;  /* 0x0000000304183208 */ /* 0x000fe20004800000 */
[----:B------:R-:W-:Y:S01]  /*05c0*/  FADD R25, R6, R25 ;  /* 0x0000001906197221 */ /* 0x000fe20000000000 */
[----:B------:R-:W-:Y:S01]  /*05d0*/  @P3 FSEL R25, R0, R17, !P1 ;  /* 0x0000001100193208 */ /* 0x000fe20004800000 */
[----:B------:R-:W-:Y:S06]  /*05e0*/  @P2 EXIT ;  /* 0x000000000000294d */ /* 0x000fec0003800000 */
[----:B------:R-:W-:Y:S01]  /*05f0*/  STG.E.64 desc[UR4][R26.64], R24 ;  /* 0x000000181a007986 */ /* 0x000fe2000c101b04 */
[----:B------:R-:W-:Y:S05]  /*0600*/  EXIT ;  /* 0x000000000000794d */ /* 0x000fea0003800000 */
.L_x_0:
[----:B------:R-:W-:-:S00]  /*0610*/  BRA `(.L_x_0) ;  /* 0xfffffffc00fc7947 */ /* 0x000fc0000383ffff */
[----:B------:R-:W-:-:S00]  /*0620*/  NOP ;  /* 0x0000000000007918 */ /* 0x000fc00000000000 */
        /* <DEDUP_REMOVED lines=13> */
.L_x_1:


//--------------------- .nv.constant0.triton_poi_fused_cat_14 --------------------------
	.section	.nv.constant0.triton_poi_fused_cat_14,"a",@progbits
	.sectionflags	@""
	.align	4
.nv.constant0.triton_poi_fused_cat_14:
	.zero		604
